	.headerflags	@"EF_CUDA_TEXMODE_UNIFIED EF_CUDA_64BIT_ADDRESS EF_CUDA_ACCELERATORS EF_CUDA_SM90 EF_CUDA_VIRTUAL_SM(EF_CUDA_SM90)"
	.elftype	@"ET_EXEC"


//--------------------- .nv.info                  --------------------------
	.section	.nv.info,"",@"SHT_CUDA_INFO"
	.align	4


	//----- nvinfo : EIATTR_REGCOUNT
	.align		4
        /*0000*/ 	.byte	0x04, 0x2f
        /*0002*/ 	.short	(.L_3 - .L_2)
	.align		4
.L_2:
        /*0004*/ 	.word	index@(triton_poi_fused__native_batch_norm_legit_no_training_convolution_relu_83)
        /*0008*/ 	.word	0x00000017


	//----- nvinfo : EIATTR_MIN_STACK_SIZE
	.align		4
.L_3:
        /*000c*/ 	.byte	0x04, 0x12
        /*000e*/ 	.short	(.L_5 - .L_4)
	.align		4
.L_4:
        /*0010*/ 	.word	index@(triton_poi_fused__native_batch_norm_legit_no_training_convolution_relu_83)
        /*0014*/ 	.word	0x00000000


	//----- nvinfo : EIATTR_FRAME_SIZE
	.align		4
.L_5:
        /*0018*/ 	.byte	0x04, 0x11
        /*001a*/ 	.short	(.L_7 - .L_6)
	.align		4
.L_6:
        /*001c*/ 	.word	index@(triton_poi_fused__native_batch_norm_legit_no_training_convolution_relu_83)
        /*0020*/ 	.word	0x00000000


	//----- nvinfo : EIATTR_MIN_STACK_SIZE
	.align		4
.L_7:
        /*0024*/ 	.byte	0x04, 0x12
        /*0026*/ 	.short	(.L_9 - .L_8)
	.align		4
.L_8:
        /*0028*/ 	.word	index@(triton_poi_fused__native_batch_norm_legit_no_training_convolution_relu_83)
        /*002c*/ 	.word	0x00000000
.L_9:


//--------------------- .nv.info.triton_poi_fused__native_batch_norm_legit_no_training_convolution_relu_83 --------------------------
	.section	.nv.info.triton_poi_fused__native_batch_norm_legit_no_training_convolution_relu_83,"",@"SHT_CUDA_INFO"
	.sectionflags	@""
	.align	4


	//----- nvinfo : EIATTR_CUDA_API_VERSION
	.align		4
        /*0000*/ 	.byte	0x04, 0x37
        /*0002*/ 	.short	(.L_11 - .L_10)
.L_10:
        /*0004*/ 	.word	0x0000007c


	//----- nvinfo : EIATTR_KPARAM_INFO
	.align		4
.L_11:
        /*0008*/ 	.byte	0x04, 0x17
        /*000a*/ 	.short	(.L_13 - .L_12)
.L_12:
        /*000c*/ 	.word	0x00000000
        /*0010*/ 	.short	0x0007
        /*0012*/ 	.short	0x0038
        /*0014*/ 	.byte	0x00, 0xf0, 0x11, 0x00


	//----- nvinfo : EIATTR_KPARAM_INFO
	.align		4
.L_13:
        /*0018*/ 	.byte	0x04, 0x17
        /*001a*/ 	.short	(.L_15 - .L_14)
.L_14:
        /*001c*/ 	.word	0x00000000
        /*0020*/ 	.short	0x0006
        /*0022*/ 	.short	0x0030
        /*0024*/ 	.byte	0x00, 0xf4, 0x21, 0x00


	//----- nvinfo : EIATTR_KPARAM_INFO
	.align		4
.L_15:
        /*0028*/ 	.byte	0x04, 0x17
        /*002a*/ 	.short	(.L_17 - .L_16)
.L_16:
        /*002c*/ 	.word	0x00000000
        /*0030*/ 	.short	0x0005
        /*0032*/ 	.short	0x0028
        /*0034*/ 	.byte	0x00, 0xf4, 0x21, 0x00


	//----- nvinfo : EIATTR_KPARAM_INFO
	.align		4
.L_17:
        /*0038*/ 	.byte	0x04, 0x17
        /*003a*/ 	.short	(.L_19 - .L_18)
.L_18:
        /*003c*/ 	.word	0x00000000
        /*0040*/ 	.short	0x0004
        /*0042*/ 	.short	0x0020
        /*0044*/ 	.byte	0x00, 0xf4, 0x21, 0x00


	//----- nvinfo : EIATTR_KPARAM_INFO
	.align		4
.L_19:
        /*0048*/ 	.byte	0x04, 0x17
        /*004a*/ 	.short	(.L_21 - .L_20)
.L_20:
        /*004c*/ 	.word	0x00000000
        /*0050*/ 	.short	0x0003
        /*0052*/ 	.short	0x0018
        /*0054*/ 	.byte	0x00, 0xf4, 0x21, 0x00


	//----- nvinfo : EIATTR_KPARAM_INFO
	.align		4
.L_21:
        /*0058*/ 	.byte	0x04, 0x17
        /*005a*/ 	.short	(.L_23 - .L_22)
.L_22:
        /*005c*/ 	.word	0x00000000
        /*0060*/ 	.short	0x0002
        /*0062*/ 	.short	0x0010
        /*0064*/ 	.byte	0x00, 0xf4, 0x21, 0x00


	//----- nvinfo : EIATTR_KPARAM_INFO
	.align		4
.L_23:
        /*0068*/ 	.byte	0x04, 0x17
        /*006a*/ 	.short	(.L_25 - .L_24)
.L_24:
        /*006c*/ 	.word	0x00000000
        /*0070*/ 	.short	0x0001
        /*0072*/ 	.short	0x0008
        /*0074*/ 	.byte	0x00, 0xf4, 0x21, 0x00


	//----- nvinfo : EIATTR_KPARAM_INFO
	.align		4
.L_25:
        /*0078*/ 	.byte	0x04, 0x17
        /*007a*/ 	.short	(.L_27 - .L_26)
.L_26:
        /*007c*/ 	.word	0x00000000
        /*0080*/ 	.short	0x0000
        /*0082*/ 	.short	0x0000
        /*0084*/ 	.byte	0x00, 0xf4, 0x21, 0x00


	//----- nvinfo : EIATTR_SPARSE_MMA_MASK
	.align		4
.L_27:
        /*0088*/ 	.byte	0x03, 0x50
        /*008a*/ 	.short	0x0000


	//----- nvinfo : EIATTR_MAXREG_COUNT
	.align		4
        /*008c*/ 	.byte	0x03, 0x1b
        /*008e*/ 	.short	0x00ff


	//----- nvinfo : EIATTR_EXIT_INSTR_OFFSETS
	.align		4
        /*0090*/ 	.byte	0x04, 0x1c
        /*0092*/ 	.short	(.L_29 - .L_28)


	//   ....[0]....
.L_28:
        /*0094*/ 	.word	0x00000350


	//   ....[1]....
        /*0098*/ 	.word	0x00000370


	//----- nvinfo : EIATTR_REQNTID
	.align		4
.L_29:
        /*009c*/ 	.byte	0x04, 0x10
        /*009e*/ 	.short	(.L_31 - .L_30)
.L_30:
        /*00a0*/ 	.word	0x00000080
        /*00a4*/ 	.word	0x00000001
        /*00a8*/ 	.word	0x00000001


	//----- nvinfo : EIATTR_CBANK_PARAM_SIZE
	.align		4
.L_31:
        /*00ac*/ 	.byte	0x03, 0x19
        /*00ae*/ 	.short	0x003c


	//----- nvinfo : EIATTR_PARAM_CBANK
	.align		4
        /*00b0*/ 	.byte	0x04, 0x0a
        /*00b2*/ 	.short	(.L_33 - .L_32)
	.align		4
.L_32:
        /*00b4*/ 	.word	index@(.nv.constant0.triton_poi_fused__native_batch_norm_legit_no_training_convolution_relu_83)
        /*00b8*/ 	.short	0x0210
        /*00ba*/ 	.short	0x003c


	//----- nvinfo : EIATTR_SW_WAR
	.align		4
.L_33:
        /*00bc*/ 	.byte	0x04, 0x36
        /*00be*/ 	.short	(.L_35 - .L_34)
.L_34:
        /*00c0*/ 	.word	0x00000008
.L_35:


//--------------------- .nv.callgraph             --------------------------
	.section	.nv.callgraph,"",@"SHT_CUDA_CALLGRAPH"
	.align	4
	.sectionentsize	8
	.align		4
        /*0000*/ 	.word	0x00000000
	.align		4
        /*0004*/ 	.word	0xffffffff
	.align		4
        /*0008*/ 	.word	0x00000000
	.align		4
        /*000c*/ 	.word	0xfffffffe
	.align		4
        /*0010*/ 	.word	0x00000000
	.align		4
        /*0014*/ 	.word	0xfffffffd
	.align		4
        /*0018*/ 	.word	0x00000000
	.align		4
        /*001c*/ 	.word	0xfffffffc


//--------------------- .nv.constant4             --------------------------
	.section	.nv.constant4,"a",@progbits
	.align	8
	.align		8
.nv.constant4:
        /*0000*/ 	.dword	_$_str
	.align		8
        /*0008*/ 	.dword	_$_str_$_2


//--------------------- .text.triton_poi_fused__native_batch_norm_legit_no_training_convolution_relu_83 --------------------------
	.section	.text.triton_poi_fused__native_batch_norm_legit_no_training_convolution_relu_83,"ax",@progbits
	.align	128
        .global         triton_poi_fused__native_batch_norm_legit_no_training_convolution_relu_83
        .type           triton_poi_fused__native_batch_norm_legit_no_training_convolution_relu_83,@function
        .size           triton_poi_fused__native_batch_norm_legit_no_training_convolution_relu_83,(.L_x_1 - triton_poi_fused__native_batch_norm_legit_no_training_convolution_relu_83)
        .other          triton_poi_fused__native_batch_norm_legit_no_training_convolution_relu_83,@"STO_CUDA_ENTRY STV_DEFAULT"
triton_poi_fused__native_batch_norm_legit_no_training_convolution_relu_83:
.text.triton_poi_fused__native_batch_norm_legit_no_training_convolution_relu_83:
[----:B------:R-:W0:Y:S01]  /*0000*/  LDC R1, c[0x0][0x28] ;  /* 0x00000a00ff017b82 */ /* 0x000e220000000800 */
[----:B------:R-:W1:Y:S07]  /*0010*/  S2R R0, SR_TID.X ;  /* 0x0000000000007919 */ /* 0x000e6e0000002100 */
[----:B------:R-:W2:Y:S01]  /*0020*/  LDC.64 R12, c[0x0][0x228] ;  /* 0x00008a00ff0c7b82 */ /* 0x000ea20000000a00 */
[----:B------:R-:W-:Y:S01]  /*0030*/  CS2R R4, SRZ ;  /* 0x0000000000047805 */ /* 0x000fe2000001ff00 */
[----:B------:R-:W-:Y:S01]  /*0040*/  ULDC.64 UR4, c[0x0][0x208] ;  /* 0x0000820000047ab9 */ /* 0x000fe20000000a00 */
[----:B------:R-:W3:Y:S05]  /*0050*/  S2R R3, SR_CTAID.X ;  /* 0x0000000000037919 */ /* 0x000eea0000002500 */
[----:B------:R-:W4:Y:S08]  /*0060*/  LDC.64 R10, c[0x0][0x218] ;  /* 0x00008600ff0a7b82 */ /* 0x000f300000000a00 */
[----:B------:R-:W5:Y:S08]  /*0070*/  LDC.64 R14, c[0x0][0x220] ;  /* 0x00008800ff0e7b82 */ /* 0x000f700000000a00 */
[----:B------:R-:W5:Y:S01]  /*0080*/  LDC.64 R16, c[0x0][0x230] ;  /* 0x00008c00ff107b82 */ /* 0x000f620000000a00 */
[----:B-1----:R-:W-:-:S07]  /*0090*/  LOP3.LUT R0, R0, 0x7f, RZ, 0xc0, !PT ;  /* 0x0000007f00007812 */ /* 0x002fce00078ec0ff */
[----:B------:R-:W1:Y:S01]  /*00a0*/  LDC.64 R6, c[0x0][0x238] ;  /* 0x00008e00ff067b82 */ /* 0x000e620000000a00 */
[----:B---3--:R-:W-:Y:S02]  /*00b0*/  SHF.R.S32.HI R2, RZ, 0x18, R3 ;  /* 0x00000018ff027819 */ /* 0x008fe40000011403 */
[----:B------:R-:W-:Y:S02]  /*00c0*/  LEA R0, R3, R0, 0x7 ;  /* 0x0000000003007211 */ /* 0x000fe400078e38ff */
[----:B------:R-:W-:Y:S02]  /*00d0*/  SGXT R3, R2, 0x1 ;  /* 0x000000010203781a */ /* 0x000fe40000000200 */
[----:B------:R-:W-:Y:S02]  /*00e0*/  ISETP.GE.AND P0, PT, R0, 0x800, PT ;  /* 0x000008000000780c */ /* 0x000fe40003f06270 */
[----:B------:R-:W-:-:S04]  /*00f0*/  LEA.HI R3, R3, R0, RZ, 0x9 ;  /* 0x0000000003037211 */ /* 0x000fc800078f48ff */
[----:B------:R-:W-:-:S04]  /*0100*/  LOP3.LUT R3, R3, 0xfffffe00, RZ, 0xc0, !PT ;  /* 0xfffffe0003037812 */ /* 0x000fc800078ec0ff */
[----:B------:R-:W-:Y:S02]  /*0110*/  IADD3 R19, R0, -R3, RZ ;  /* 0x8000000300137210 */ /* 0x000fe40007ffe0ff */
[----:B------:R-:W3:Y:S03]  /*0120*/  LDC.64 R2, c[0x0][0x210] ;  /* 0x00008400ff027b82 */ /* 0x000ee60000000a00 */
[----:B--2---:R-:W-:-:S05]  /*0130*/  IMAD.WIDE R12, R19, 0x4, R12 ;  /* 0x00000004130c7825 */ /* 0x004fca00078e020c */
[----:B------:R5:W2:Y:S01]  /*0140*/  @!P0 LDG.E.EL R4, desc[UR4][R12.64] ;  /* 0x000000040c048981 */ /* 0x000aa2000c2e1900 */
[----:B------:R-:W-:Y:S01]  /*0150*/  CS2R R8, SRZ ;  /* 0x0000000000087805 */ /* 0x000fe2000001ff00 */
[----:B----4-:R-:W-:-:S05]  /*0160*/  IMAD.WIDE R10, R19, 0x4, R10 ;  /* 0x00000004130a7825 */ /* 0x010fca00078e020a */
[----:B------:R4:W2:Y:S01]  /*0170*/  @!P0 LDG.E.EL R8, desc[UR4][R10.64] ;  /* 0x000000040a088981 */ /* 0x0008a2000c2e1900 */
[----:B-----5:R-:W-:-:S04]  /*0180*/  IMAD.WIDE R12, R19, 0x4, R14 ;  /* 0x00000004130c7825 */ /* 0x020fc800078e020e */
[----:B---3--:R-:W-:Y:S01]  /*0190*/  IMAD.WIDE R2, R0, 0x4, R2 ;  /* 0x0000000400027825 */ /* 0x008fe200078e0202 */
[----:B------:R-:W3:Y:S04]  /*01a0*/  @!P0 LDG.E.EL R9, desc[UR4][R12.64] ;  /* 0x000000040c098981 */ /* 0x000ee8000c2e1900 */
[----:B------:R-:W5:Y:S01]  /*01b0*/  @!P0 LDG.E R5, desc[UR4][R2.64] ;  /* 0x0000000402058981 */ /* 0x000f62000c1e1900 */
[----:B0-----:R-:W-:-:S04]  /*01c0*/  IMAD.WIDE R14, R19, 0x4, R16 ;  /* 0x00000004130e7825 */ /* 0x001fc800078e0210 */
[----:B-1----:R-:W-:Y:S01]  /*01d0*/  IMAD.WIDE R16, R19, 0x4, R6 ;  /* 0x0000000413107825 */ /* 0x002fe200078e0206 */
[----:B------:R-:W-:Y:S01]  /*01e0*/  CS2R R18, SRZ ;  /* 0x0000000000127805 */ /* 0x000fe2000001ff00 */
[----:B----4-:R-:W-:Y:S01]  /*01f0*/  HFMA2.MMA R11, -RZ, RZ, 1.625, 0 ;  /* 0x3e800000ff0b7435 */ /* 0x010fe200000001ff */
[----:B------:R-:W0:Y:S04]  /*0200*/  LDC.64 R6, c[0x0][0x240] ;  /* 0x00009000ff067b82 */ /* 0x000e280000000a00 */
[----:B------:R-:W4:Y:S04]  /*0210*/  @!P0 LDG.E.EL R18, desc[UR4][R14.64] ;  /* 0x000000040e128981 */ /* 0x000f28000c2e1900 */
[----:B------:R-:W4:Y:S01]  /*0220*/  @!P0 LDG.E.EL R19, desc[UR4][R16.64] ;  /* 0x0000000410138981 */ /* 0x000f22000c2e1900 */
[----:B0-----:R-:W-:-:S04]  /*0230*/  IMAD.WIDE R6, R0, 0x4, R6 ;  /* 0x0000000400067825 */ /* 0x001fc800078e0206 */
[----:B--2---:R-:W-:-:S04]  /*0240*/  FADD R4, R4, 9.9999997473787516356e-06 ;  /* 0x3727c5ac04047421 */ /* 0x004fc80000000000 */
[----:B------:R-:W0:Y:S02]  /*0250*/  MUFU.SQRT R20, R4 ;  /* 0x0000000400147308 */ /* 0x000e240000002000 */
[C---:B0-----:R-:W-:Y:S02]  /*0260*/  FSETP.GT.AND P1, PT, R20.reuse, 8.50705917302346158658e+37, PT ;  /* 0x7e8000001400780b */ /* 0x041fe40003f24000 */
[----:B------:R-:W-:-:S11]  /*0270*/  FSETP.GEU.AND P2, PT, R20, 1.175494350822287508e-38, PT ;  /* 0x008000001400780b */ /* 0x000fd60003f4e000 */
[----:B------:R-:W-:-:S04]  /*0280*/  @P1 FMUL R20, R20, 0.25 ;  /* 0x3e80000014141820 */ /* 0x000fc80000400000 */
[----:B------:R-:W-:-:S06]  /*0290*/  @!P2 FMUL R20, R20, 16777216 ;  /* 0x4b8000001414a820 */ /* 0x000fcc0000400000 */
[----:B------:R-:W0:Y:S01]  /*02a0*/  MUFU.RCP R20, R20 ;  /* 0x0000001400147308 */ /* 0x000e220000001000 */
[----:B------:R-:W-:Y:S01]  /*02b0*/  FSEL R11, R11, 1, P1 ;  /* 0x3f8000000b0b7808 */ /* 0x000fe20000800000 */
[----:B-----5:R-:W-:-:S04]  /*02c0*/  FADD R5, R8, R5 ;  /* 0x0000000508057221 */ /* 0x020fc80000000000 */
[----:B------:R-:W-:Y:S01]  /*02d0*/  @!P2 FMUL R11, R11, 16777216 ;  /* 0x4b8000000b0ba820 */ /* 0x000fe20000400000 */
[----:B---3--:R-:W-:-:S03]  /*02e0*/  FADD R9, R5, -R9 ;  /* 0x8000000905097221 */ /* 0x008fc60000000000 */
[----:B0-----:R-:W-:-:S04]  /*02f0*/  FMUL R4, R20, R11 ;  /* 0x0000000b14047220 */ /* 0x001fc80000400000 */
[----:B------:R-:W-:-:S04]  /*0300*/  FMUL R4, R9, R4 ;  /* 0x0000000409047220 */ /* 0x000fc80000400000 */
[----:B----4-:R-:W-:Y:S01]  /*0310*/  FFMA R4, R4, R18, R19 ;  /* 0x0000001204047223 */ /* 0x010fe20000000013 */
[----:B------:R0:W-:Y:S04]  /*0320*/  @!P0 STG.E desc[UR4][R2.64], R5 ;  /* 0x0000000502008986 */ /* 0x0001e8000c101904 */
[----:B------:R-:W-:-:S04]  /*0330*/  FSETP.GEU.AND P1, PT, R4, RZ, PT ;  /* 0x000000ff0400720b */ /* 0x000fc80003f2e000 */
[----:B------:R-:W-:Y:S01]  /*0340*/  FSEL R9, R4, RZ, P1 ;  /* 0x000000ff04097208 */ /* 0x000fe20000800000 */
[----:B0-----:R-:W-:Y:S08]  /*0350*/  @P0 EXIT ;  /* 0x000000000000094d */ /* 0x001ff00003800000 */
[----:B------:R-:W-:Y:S01]  /*0360*/  STG.E desc[UR4][R6.64], R9 ;  /* 0x0000000906007986 */ /* 0x000fe2000c101904 */
[----:B------:R-:W-:Y:S05]  /*0370*/  EXIT ;  /* 0x000000000000794d */ /* 0x000fea0003800000 */
.L_x_0:
[----:B------:R-:W-:-:S00]  /*0380*/  BRA `(.L_x_0) ;  /* 0xfffffffc00fc7947 */ /* 0x000fc0000383ffff */
[----:B------:R-:W-:-:S00]  /*0390*/  NOP ;  /* 0x0000000000007918 */ /* 0x000fc00000000000 */
        /* <DEDUP_REMOVED lines=14> */
.L_x_1:


//--------------------- .nv.global.init           --------------------------
	.section	.nv.global.init,"aw",@progbits
.nv.global.init:
	.type		_$_str,@object
	.size		_$_str,(_$_str_$_2 - _$_str)
_$_str:
        /*0000*/ 	.byte	0x5f, 0x5f, 0x43, 0x55, 0x44, 0x41, 0x5f, 0x46, 0x54, 0x5a, 0x00
	.type		_$_str_$_2,@object
	.size		_$_str_$_2,(.L_1 - _$_str_$_2)
_$_str_$_2:
        /*000b*/ 	.byte	0x5f, 0x5f, 0x43, 0x55, 0x44, 0x41, 0x5f, 0x50, 0x52, 0x45, 0x43, 0x5f, 0x53, 0x51, 0x52, 0x54
        /*001b*/ 	.byte	0x00
.L_1:


//--------------------- .nv.constant0.triton_poi_fused__native_batch_norm_legit_no_training_convolution_relu_83 --------------------------
	.section	.nv.constant0.triton_poi_fused__native_batch_norm_legit_no_training_convolution_relu_83,"a",@progbits
	.sectionflags	@""
	.align	4
.nv.constant0.triton_poi_fused__native_batch_norm_legit_no_training_convolution_relu_83:
	.zero		588
